	.headerflags	@"EF_CUDA_TEXMODE_UNIFIED EF_CUDA_64BIT_ADDRESS EF_CUDA_ACCELERATORS EF_CUDA_SM90 EF_CUDA_VIRTUAL_SM(EF_CUDA_SM90)"
	.elftype	@"ET_EXEC"


//--------------------- .nv.info                  --------------------------
	.section	.nv.info,"",@"SHT_CUDA_INFO"
	.align	4


	//----- nvinfo : EIATTR_REGCOUNT
	.align		4
        /*0000*/ 	.byte	0x04, 0x2f
        /*0002*/ 	.short	(.L_1 - .L_0)
	.align		4
.L_0:
        /*0004*/ 	.word	index@(triton_poi_fused_div_sub_2)
        /*0008*/ 	.word	0x00000014


	//----- nvinfo : EIATTR_MIN_STACK_SIZE
	.align		4
.L_1:
        /*000c*/ 	.byte	0x04, 0x12
        /*000e*/ 	.short	(.L_3 - .L_2)
	.align		4
.L_2:
        /*0010*/ 	.word	index@(triton_poi_fused_div_sub_2)
        /*0014*/ 	.word	0x00000000


	//----- nvinfo : EIATTR_FRAME_SIZE
	.align		4
.L_3:
        /*0018*/ 	.byte	0x04, 0x11
        /*001a*/ 	.short	(.L_5 - .L_4)
	.align		4
.L_4:
        /*001c*/ 	.word	index@(triton_poi_fused_div_sub_2)
        /*0020*/ 	.word	0x00000000


	//----- nvinfo : EIATTR_MIN_STACK_SIZE
	.align		4
.L_5:
        /*0024*/ 	.byte	0x04, 0x12
        /*0026*/ 	.short	(.L_7 - .L_6)
	.align		4
.L_6:
        /*0028*/ 	.word	index@(triton_poi_fused_div_sub_2)
        /*002c*/ 	.word	0x00000000
.L_7:


//--------------------- .nv.info.triton_poi_fused_div_sub_2 --------------------------
	.section	.nv.info.triton_poi_fused_div_sub_2,"",@"SHT_CUDA_INFO"
	.sectionflags	@""
	.align	4


	//----- nvinfo : EIATTR_CUDA_API_VERSION
	.align		4
        /*0000*/ 	.byte	0x04, 0x37
        /*0002*/ 	.short	(.L_9 - .L_8)
.L_8:
        /*0004*/ 	.word	0x0000007c


	//----- nvinfo : EIATTR_KPARAM_INFO
	.align		4
.L_9:
        /*0008*/ 	.byte	0x04, 0x17
        /*000a*/ 	.short	(.L_11 - .L_10)
.L_10:
        /*000c*/ 	.word	0x00000000
        /*0010*/ 	.short	0x0005
        /*0012*/ 	.short	0x0024
        /*0014*/ 	.byte	0x00, 0xf0, 0x11, 0x00


	//----- nvinfo : EIATTR_KPARAM_INFO
	.align		4
.L_11:
        /*0018*/ 	.byte	0x04, 0x17
        /*001a*/ 	.short	(.L_13 - .L_12)
.L_12:
        /*001c*/ 	.word	0x00000000
        /*0020*/ 	.short	0x0004
        /*0022*/ 	.short	0x0020
        /*0024*/ 	.byte	0x00, 0xf0, 0x11, 0x00


	//----- nvinfo : EIATTR_KPARAM_INFO
	.align		4
.L_13:
        /*0028*/ 	.byte	0x04, 0x17
        /*002a*/ 	.short	(.L_15 - .L_14)
.L_14:
        /*002c*/ 	.word	0x00000000
        /*0030*/ 	.short	0x0003
        /*0032*/ 	.short	0x0018
        /*0034*/ 	.byte	0x00, 0xf4, 0x21, 0x00


	//----- nvinfo : EIATTR_KPARAM_INFO
	.align		4
.L_15:
        /*0038*/ 	.byte	0x04, 0x17
        /*003a*/ 	.short	(.L_17 - .L_16)
.L_16:
        /*003c*/ 	.word	0x00000000
        /*0040*/ 	.short	0x0002
        /*0042*/ 	.short	0x0010
        /*0044*/ 	.byte	0x00, 0xf4, 0x21, 0x00


	//----- nvinfo : EIATTR_KPARAM_INFO
	.align		4
.L_17:
        /*0048*/ 	.byte	0x04, 0x17
        /*004a*/ 	.short	(.L_19 - .L_18)
.L_18:
        /*004c*/ 	.word	0x00000000
        /*0050*/ 	.short	0x0001
        /*0052*/ 	.short	0x0008
        /*0054*/ 	.byte	0x00, 0xf4, 0x21, 0x00


	//----- nvinfo : EIATTR_KPARAM_INFO
	.align		4
.L_19:
        /*0058*/ 	.byte	0x04, 0x17
        /*005a*/ 	.short	(.L_21 - .L_20)
.L_20:
        /*005c*/ 	.word	0x00000000
        /*0060*/ 	.short	0x0000
        /*0062*/ 	.short	0x0000
        /*0064*/ 	.byte	0x00, 0xf4, 0x21, 0x00


	//----- nvinfo : EIATTR_SPARSE_MMA_MASK
	.align		4
.L_21:
        /*0068*/ 	.byte	0x03, 0x50
        /*006a*/ 	.short	0x0000


	//----- nvinfo : EIATTR_MAXREG_COUNT
	.align		4
        /*006c*/ 	.byte	0x03, 0x1b
        /*006e*/ 	.short	0x00ff


	//----- nvinfo : EIATTR_EXIT_INSTR_OFFSETS
	.align		4
        /*0070*/ 	.byte	0x04, 0x1c
        /*0072*/ 	.short	(.L_23 - .L_22)


	//   ....[0]....
.L_22:
        /*0074*/ 	.word	0x00000760


	//   ....[1]....
        /*0078*/ 	.word	0x00000800


	//----- nvinfo : EIATTR_REQNTID
	.align		4
.L_23:
        /*007c*/ 	.byte	0x04, 0x10
        /*007e*/ 	.short	(.L_25 - .L_24)
.L_24:
        /*0080*/ 	.word	0x00000080
        /*0084*/ 	.word	0x00000001
        /*0088*/ 	.word	0x00000001


	//----- nvinfo : EIATTR_CBANK_PARAM_SIZE
	.align		4
.L_25:
        /*008c*/ 	.byte	0x03, 0x19
        /*008e*/ 	.short	0x0028


	//----- nvinfo : EIATTR_PARAM_CBANK
	.align		4
        /*0090*/ 	.byte	0x04, 0x0a
        /*0092*/ 	.short	(.L_27 - .L_26)
	.align		4
.L_26:
        /*0094*/ 	.word	index@(.nv.constant0.triton_poi_fused_div_sub_2)
        /*0098*/ 	.short	0x0210
        /*009a*/ 	.short	0x0028


	//----- nvinfo : EIATTR_SW_WAR
	.align		4
.L_27:
        /*009c*/ 	.byte	0x04, 0x36
        /*009e*/ 	.short	(.L_29 - .L_28)
.L_28:
        /*00a0*/ 	.word	0x00000008
.L_29:


//--------------------- .nv.callgraph             --------------------------
	.section	.nv.callgraph,"",@"SHT_CUDA_CALLGRAPH"
	.align	4
	.sectionentsize	8
	.align		4
        /*0000*/ 	.word	0x00000000
	.align		4
        /*0004*/ 	.word	0xffffffff
	.align		4
        /*0008*/ 	.word	0x00000000
	.align		4
        /*000c*/ 	.word	0xfffffffe
	.align		4
        /*0010*/ 	.word	0x00000000
	.align		4
        /*0014*/ 	.word	0xfffffffd
	.align		4
        /*0018*/ 	.word	0x00000000
	.align		4
        /*001c*/ 	.word	0xfffffffc


//--------------------- .text.triton_poi_fused_div_sub_2 --------------------------
	.section	.text.triton_poi_fused_div_sub_2,"ax",@progbits
	.sectionflags	@"SHF_BARRIERS=1"
	.align	128
        .global         triton_poi_fused_div_sub_2
        .type           triton_poi_fused_div_sub_2,@function
        .size           triton_poi_fused_div_sub_2,(.L_x_1 - triton_poi_fused_div_sub_2)
        .other          triton_poi_fused_div_sub_2,@"STO_CUDA_ENTRY STV_DEFAULT"
triton_poi_fused_div_sub_2:
.text.triton_poi_fused_div_sub_2:
[----:B------:R-:W0:Y:S01]  /*0000*/  LDC R1, c[0x0][0x28] ;  /* 0x00000a00ff017b82 */ /* 0x000e220000000800 */
[----:B------:R-:W1:Y:S07]  /*0010*/  S2R R2, SR_TID.X ;  /* 0x0000000000027919 */ /* 0x000e6e0000002100 */
[----:B------:R-:W2:Y:S01]  /*0020*/  LDC.64 R14, c[0x0][0x220] ;  /* 0x00008800ff0e7b82 */ /* 0x000ea20000000a00 */
[----:B------:R-:W-:Y:S01]  /*0030*/  ULDC.64 UR6, c[0x0][0x208] ;  /* 0x0000820000067ab9 */ /* 0x000fe20000000a00 */
[----:B------:R-:W3:Y:S01]  /*0040*/  S2R R0, SR_CTAID.Y ;  /* 0x0000000000007919 */ /* 0x000ee20000002600 */
[----:B------:R-:W4:Y:S05]  /*0050*/  S2R R10, SR_CTAID.X ;  /* 0x00000000000a7919 */ /* 0x000f2a0000002500 */
[----:B------:R-:W5:Y:S08]  /*0060*/  LDC.64 R6, c[0x0][0x210] ;  /* 0x00008400ff067b82 */ /* 0x000f700000000a00 */
[----:B------:R-:W5:Y:S01]  /*0070*/  LDC.64 R4, c[0x0][0x218] ;  /* 0x00008600ff047b82 */ /* 0x000f620000000a00 */
[----:B-1----:R-:W-:-:S02]  /*0080*/  SHF.R.U32.HI R3, RZ, 0x3, R2 ;  /* 0x00000003ff037819 */ /* 0x002fc40000011602 */
[----:B---3--:R-:W-:Y:S02]  /*0090*/  SHF.L.U32 R0, R0, 0x4, RZ ;  /* 0x0000000400007819 */ /* 0x008fe400000006ff */
[----:B------:R-:W-:-:S04]  /*00a0*/  SGXT.U32 R3, R3, 0x4 ;  /* 0x000000040303781a */ /* 0x000fc80000000000 */
[----:B------:R-:W-:-:S04]  /*00b0*/  LOP3.LUT R9, R0, R3, RZ, 0xfc, !PT ;  /* 0x0000000300097212 */ /* 0x000fc800078efcff */
[C---:B------:R-:W-:Y:S01]  /*00c0*/  ISETP.GE.AND P0, PT, R9.reuse, 0xc, PT ;  /* 0x0000000c0900780c */ /* 0x040fe20003f06270 */
[----:B------:R-:W-:-:S05]  /*00d0*/  IMAD.HI R3, R9, 0x55555556, RZ ;  /* 0x5555555609037827 */ /* 0x000fca00078e02ff */
[----:B------:R-:W-:Y:S02]  /*00e0*/  LEA.HI R8, R3, R3, RZ, 0x1 ;  /* 0x0000000303087211 */ /* 0x000fe400078f08ff */
[----:B----4-:R-:W-:Y:S01]  /*00f0*/  SHF.L.U32 R3, R10, 0x5, RZ ;  /* 0x000000050a037819 */ /* 0x010fe200000006ff */
[----:B------:R-:W-:Y:S02]  /*0100*/  IMAD.SHL.U32 R10, R2, 0x4, RZ ;  /* 0x00000004020a7824 */ /* 0x000fe400078e00ff */
[----:B------:R-:W-:Y:S02]  /*0110*/  IMAD R13, R8, -0x3, R9 ;  /* 0xfffffffd080d7824 */ /* 0x000fe400078e0209 */
[----:B------:R-:W-:Y:S02]  /*0120*/  IMAD.MOV.U32 R8, RZ, RZ, RZ ;  /* 0x000000ffff087224 */ /* 0x000fe400078e00ff */
[----:B--2---:R-:W-:-:S05]  /*0130*/  IMAD.WIDE R14, R13, 0x4, R14 ;  /* 0x000000040d0e7825 */ /* 0x004fca00078e020e */
[----:B------:R1:W2:Y:S01]  /*0140*/  @!P0 LDG.E.EL R8, desc[UR6][R14.64] ;  /* 0x000000060e088981 */ /* 0x0002a2000c2e1900 */
[----:B------:R-:W-:Y:S01]  /*0150*/  LOP3.LUT R10, R3, 0x1c, R10, 0xf8, !PT ;  /* 0x0000001c030a7812 */ /* 0x000fe200078ef80a */
[----:B0----5:R-:W-:Y:S01]  /*0160*/  IMAD.WIDE R12, R13, 0x4, R4 ;  /* 0x000000040d0c7825 */ /* 0x021fe200078e0204 */
[----:B------:R-:W-:Y:S02]  /*0170*/  CS2R R4, SRZ ;  /* 0x0000000000047805 */ /* 0x000fe4000001ff00 */
[----:B------:R-:W-:Y:S01]  /*0180*/  LEA R11, R9, R10, 0xc ;  /* 0x0000000a090b7211 */ /* 0x000fe200078e60ff */
[----:B------:R-:W-:-:S04]  /*0190*/  IMAD.MOV.U32 R9, RZ, RZ, RZ ;  /* 0x000000ffff097224 */ /* 0x000fc800078e00ff */
[----:B------:R-:W-:Y:S01]  /*01a0*/  IMAD.WIDE R10, R11, 0x4, R6 ;  /* 0x000000040b0a7825 */ /* 0x000fe200078e0206 */
[----:B------:R-:W-:Y:S01]  /*01b0*/  CS2R R6, SRZ ;  /* 0x0000000000067805 */ /* 0x000fe2000001ff00 */
[----:B------:R-:W3:Y:S05]  /*01c0*/  @!P0 LDG.E.EL R9, desc[UR6][R12.64] ;  /* 0x000000060c098981 */ /* 0x000eea000c2e1900 */
[----:B------:R0:W3:Y:S01]  /*01d0*/  @!P0 LDG.E.EL.128 R4, desc[UR6][R10.64] ;  /* 0x000000060a048981 */ /* 0x0000e2000c2e1d00 */
[----:B------:R-:W4:Y:S01]  /*01e0*/  S2UR UR5, SR_CgaCtaId ;  /* 0x00000000000579c3 */ /* 0x000f220000008800 */
[----:B------:R-:W-:Y:S01]  /*01f0*/  UMOV UR4, 0x400 ;  /* 0x0000040000047882 */ /* 0x000fe20000000000 */
[----:B-1----:R-:W-:-:S02]  /*0200*/  SHF.R.U32.HI R14, RZ, 0x1, R2 ;  /* 0x00000001ff0e7819 */ /* 0x002fc40000011602 */
[----:B------:R-:W-:Y:S02]  /*0210*/  SHF.L.U32 R15, R2, 0x4, RZ ;  /* 0x00000004020f7819 */ /* 0x000fe400000006ff */
[----:B------:R-:W-:Y:S02]  /*0220*/  LOP3.LUT R14, R14, 0x3c, RZ, 0xc0, !PT ;  /* 0x0000003c0e0e7812 */ /* 0x000fe400078ec0ff */
[----:B------:R-:W-:Y:S01]  /*0230*/  LOP3.LUT R15, R15, 0x7f0, RZ, 0xc0, !PT ;  /* 0x000007f00f0f7812 */ /* 0x000fe200078ec0ff */
[----:B----4-:R-:W-:-:S06]  /*0240*/  UPRMT UR4, UR5, 0x654, UR4 ;  /* 0x0000065405047896 */ /* 0x010fcc0008000004 */
[----:B0-----:R-:W-:Y:S02]  /*0250*/  IADD3 R10, R15, UR4, R14 ;  /* 0x000000040f0a7c10 */ /* 0x001fe4000fffe00e */
[----:B------:R-:W-:Y:S02]  /*0260*/  ISETP.GE.AND P3, PT, R0, RZ, PT ;  /* 0x000000ff0000720c */ /* 0x000fe40003f66270 */
[C---:B--2---:R-:W-:Y:S02]  /*0270*/  FSETP.GT.AND P0, PT, |R8|.reuse, 8.50705917302346158658e+37, PT ;  /* 0x7e8000000800780b */ /* 0x044fe40003f04200 */
[----:B------:R-:W-:-:S11]  /*0280*/  FSETP.GEU.AND P1, PT, |R8|, 1.175494350822287508e-38, PT ;  /* 0x008000000800780b */ /* 0x000fd60003f2e200 */
[----:B------:R-:W-:-:S04]  /*0290*/  @P0 FMUL R8, R8, 0.25 ;  /* 0x3e80000008080820 */ /* 0x000fc80000400000 */
[----:B------:R-:W-:Y:S01]  /*02a0*/  @!P1 FMUL R8, R8, 16777216 ;  /* 0x4b80000008089820 */ /* 0x000fe20000400000 */
[C---:B---3--:R-:W-:Y:S01]  /*02b0*/  FADD R11, -R9.reuse, R4 ;  /* 0x00000004090b7221 */ /* 0x048fe20000000100 */
[C---:B------:R-:W-:Y:S01]  /*02c0*/  FADD R5, -R9.reuse, R5 ;  /* 0x0000000509057221 */ /* 0x040fe20000000100 */
[----:B------:R-:W-:-:S03]  /*02d0*/  FADD R6, -R9, R6 ;  /* 0x0000000609067221 */ /* 0x000fc60000000100 */
[----:B------:R-:W0:Y:S01]  /*02e0*/  MUFU.RCP R8, R8 ;  /* 0x0000000800087308 */ /* 0x000e220000001000 */
[----:B------:R-:W-:Y:S01]  /*02f0*/  FADD R7, -R9, R7 ;  /* 0x0000000709077221 */ /* 0x000fe20000000100 */
[----:B------:R-:W-:Y:S01]  /*0300*/  @P0 FMUL R11, R11, 0.25 ;  /* 0x3e8000000b0b0820 */ /* 0x000fe20000400000 */
[----:B------:R-:W-:Y:S01]  /*0310*/  @P0 FMUL R5, R5, 0.25 ;  /* 0x3e80000005050820 */ /* 0x000fe20000400000 */
[----:B------:R-:W-:Y:S01]  /*0320*/  @P0 FMUL R6, R6, 0.25 ;  /* 0x3e80000006060820 */ /* 0x000fe20000400000 */
[----:B------:R-:W-:Y:S01]  /*0330*/  @P0 FMUL R7, R7, 0.25 ;  /* 0x3e80000007070820 */ /* 0x000fe20000400000 */
[----:B------:R-:W-:Y:S01]  /*0340*/  @!P1 FMUL R11, R11, 16777216 ;  /* 0x4b8000000b0b9820 */ /* 0x000fe20000400000 */
[----:B------:R-:W-:Y:S01]  /*0350*/  @!P1 FMUL R5, R5, 16777216 ;  /* 0x4b80000005059820 */ /* 0x000fe20000400000 */
[----:B------:R-:W-:Y:S01]  /*0360*/  @!P1 FMUL R6, R6, 16777216 ;  /* 0x4b80000006069820 */ /* 0x000fe20000400000 */
[----:B------:R-:W-:Y:S01]  /*0370*/  @!P1 FMUL R7, R7, 16777216 ;  /* 0x4b80000007079820 */ /* 0x000fe20000400000 */
[----:B------:R-:W-:Y:S01]  /*0380*/  LOP3.LUT R4, R2, 0x7f, RZ, 0xc0, !PT ;  /* 0x0000007f02047812 */ /* 0x000fe200078ec0ff */
[C---:B0-----:R-:W-:Y:S01]  /*0390*/  FMUL R11, R8.reuse, R11 ;  /* 0x0000000b080b7220 */ /* 0x041fe20000400000 */
[C---:B------:R-:W-:Y:S01]  /*03a0*/  FMUL R9, R8.reuse, R5 ;  /* 0x0000000508097220 */ /* 0x040fe20000400000 */
[C---:B------:R-:W-:Y:S01]  /*03b0*/  FMUL R13, R8.reuse, R6 ;  /* 0x00000006080d7220 */ /* 0x040fe20000400000 */
[----:B------:R-:W-:-:S02]  /*03c0*/  FMUL R15, R8, R7 ;  /* 0x00000007080f7220 */ /* 0x000fc40000400000 */
[----:B------:R0:W-:Y:S04]  /*03d0*/  STS [R10], R11 ;  /* 0x0000000b0a007388 */ /* 0x0001e80000000800 */
[----:B------:R1:W-:Y:S04]  /*03e0*/  STS [R10+0x4], R9 ;  /* 0x000004090a007388 */ /* 0x0003e80000000800 */
[----:B------:R-:W-:Y:S04]  /*03f0*/  STS [R10+0x8], R13 ;  /* 0x0000080d0a007388 */ /* 0x000fe80000000800 */
[----:B------:R2:W-:Y:S01]  /*0400*/  STS [R10+0xc], R15 ;  /* 0x00000c0f0a007388 */ /* 0x0005e20000000800 */
[----:B------:R-:W-:-:S02]  /*0410*/  LOP3.LUT R6, R4, 0x80, RZ, 0xfc, !PT ;  /* 0x0000008004067812 */ /* 0x000fc400078efcff */
[----:B------:R-:W-:Y:S02]  /*0420*/  LOP3.LUT R7, R4, 0x100, RZ, 0xfc, !PT ;  /* 0x0000010004077812 */ /* 0x000fe400078efcff */
[----:B------:R-:W-:Y:S02]  /*0430*/  SHF.R.U32.HI R5, RZ, 0x3, R2 ;  /* 0x00000003ff057819 */ /* 0x000fe40000011602 */
[----:B------:R-:W-:Y:S02]  /*0440*/  SHF.R.U32.HI R6, RZ, 0x3, R6 ;  /* 0x00000003ff067819 */ /* 0x000fe40000011606 */
[----:B------:R-:W-:Y:S02]  /*0450*/  SHF.R.U32.HI R7, RZ, 0x3, R7 ;  /* 0x00000003ff077819 */ /* 0x000fe40000011607 */
[----:B------:R-:W-:Y:S02]  /*0460*/  LOP3.LUT R5, R5, 0xc, RZ, 0xc0, !PT ;  /* 0x0000000c05057812 */ /* 0x000fe400078ec0ff */
[----:B------:R-:W-:-:S02]  /*0470*/  LOP3.LUT R6, R6, 0x1c, RZ, 0xc0, !PT ;  /* 0x0000001c06067812 */ /* 0x000fc400078ec0ff */
[----:B------:R-:W-:Y:S01]  /*0480*/  LOP3.LUT R8, R7, 0x2c, RZ, 0xc0, !PT ;  /* 0x0000002c07087812 */ /* 0x000fe200078ec0ff */
[----:B------:R-:W-:Y:S01]  /*0490*/  VIADD R5, R5, UR4 ;  /* 0x0000000405057c36 */ /* 0x000fe20008000000 */
[----:B------:R-:W-:-:S03]  /*04a0*/  IADD3 R7, R6, UR4, RZ ;  /* 0x0000000406077c10 */ /* 0x000fc6000fffe0ff */
[----:B0-----:R-:W-:Y:S01]  /*04b0*/  VIADD R11, R8, UR4 ;  /* 0x00000004080b7c36 */ /* 0x001fe20008000000 */
[C---:B------:R-:W-:Y:S01]  /*04c0*/  LEA R8, R4.reuse, R5, 0x2 ;  /* 0x0000000504087211 */ /* 0x040fe200078e10ff */
[----:B------:R-:W-:Y:S01]  /*04d0*/  BAR.SYNC.DEFER_BLOCKING 0x0 ;  /* 0x0000000000007b1d */ /* 0x000fe20000010000 */
[C---:B------:R-:W-:Y:S01]  /*04e0*/  LEA R7, R4.reuse, R7, 0x2 ;  /* 0x0000000704077211 */ /* 0x040fe200078e10ff */
[----:B------:R-:W-:Y:S01]  /*04f0*/  IMAD R6, R4, 0x4, R11 ;  /* 0x0000000404067824 */ /* 0x000fe200078e020b */
[----:B-1----:R-:W-:-:S04]  /*0500*/  SHF.R.U32.HI R9, RZ, 0x5, R2 ;  /* 0x00000005ff097819 */ /* 0x002fc80000011602 */
[----:B------:R-:W-:Y:S02]  /*0510*/  LOP3.LUT R9, R0, 0x3, R9, 0xf8, !PT ;  /* 0x0000000300097812 */ /* 0x000fe400078ef809 */
[----:B------:R-:W-:Y:S02]  /*0520*/  LOP3.LUT R5, R3, 0x1f, R2, 0xf8, !PT ;  /* 0x0000001f03057812 */ /* 0x000fe400078ef802 */
[C---:B--2---:R-:W-:Y:S01]  /*0530*/  LOP3.LUT R10, R9.reuse, 0x4, RZ, 0xfc, !PT ;  /* 0x00000004090a7812 */ /* 0x044fe200078efcff */
[----:B------:R-:W0:Y:S01]  /*0540*/  LDC.64 R2, c[0x0][0x228] ;  /* 0x00008a00ff027b82 */ /* 0x000e220000000a00 */
[C---:B------:R-:W-:Y:S01]  /*0550*/  LOP3.LUT R11, R9.reuse, 0x8, RZ, 0xfc, !PT ;  /* 0x00000008090b7812 */ /* 0x040fe200078efcff */
[----:B------:R-:W1:Y:S04]  /*0560*/  LDS R8, [R8] ;  /* 0x0000000008087984 */ /* 0x000e680000000800 */
[----:B------:R-:W2:Y:S04]  /*0570*/  LDS R7, [R7+0x200] ;  /* 0x0002000007077984 */ /* 0x000ea80000000800 */
[----:B------:R-:W3:Y:S01]  /*0580*/  LDS R6, [R6+0x400] ;  /* 0x0004000006067984 */ /* 0x000ee20000000800 */
[----:B------:R-:W-:-:S04]  /*0590*/  IMAD.HI R0, R9, 0x55555556, RZ ;  /* 0x5555555609007827 */ /* 0x000fc800078e02ff */
[----:B------:R-:W-:Y:S01]  /*05a0*/  IMAD.HI R12, R10, 0x55555556, RZ ;  /* 0x555555560a0c7827 */ /* 0x000fe200078e02ff */
[----:B------:R-:W-:-:S03]  /*05b0*/  LEA.HI R0, R0, R0, RZ, 0x1 ;  /* 0x0000000000007211 */ /* 0x000fc600078f08ff */
[----:B------:R-:W-:Y:S01]  /*05c0*/  IMAD.HI R14, R11, 0x55555556, RZ ;  /* 0x555555560b0e7827 */ /* 0x000fe200078e02ff */
[----:B------:R-:W-:Y:S02]  /*05d0*/  LEA.HI R13, R12, R12, RZ, 0x1 ;  /* 0x0000000c0c0d7211 */ /* 0x000fe400078f08ff */
[----:B------:R-:W-:Y:S02]  /*05e0*/  LOP3.LUT R15, R4, 0x180, RZ, 0xfc, !PT ;  /* 0x00000180040f7812 */ /* 0x000fe400078efcff */
[----:B------:R-:W-:Y:S01]  /*05f0*/  LEA.HI R14, R14, R14, RZ, 0x1 ;  /* 0x0000000e0e0e7211 */ /* 0x000fe200078f08ff */
[----:B------:R-:W-:Y:S01]  /*0600*/  IMAD R12, R0, -0x3, R9 ;  /* 0xfffffffd000c7824 */ /* 0x000fe200078e0209 */
[----:B------:R-:W-:Y:S01]  /*0610*/  ISETP.GE.AND P1, PT, R10, 0xc, PT ;  /* 0x0000000c0a00780c */ /* 0x000fe20003f26270 */
[----:B------:R-:W-:Y:S01]  /*0620*/  IMAD R10, R13, -0x3, R10 ;  /* 0xfffffffd0d0a7824 */ /* 0x000fe200078e020a */
[----:B------:R-:W-:Y:S01]  /*0630*/  ISETP.GE.AND P2, PT, R11, 0xc, PT ;  /* 0x0000000c0b00780c */ /* 0x000fe20003f46270 */
[----:B------:R-:W-:Y:S01]  /*0640*/  IMAD R11, R14, -0x3, R11 ;  /* 0xfffffffd0e0b7824 */ /* 0x000fe200078e020b */
[----:B------:R-:W-:Y:S01]  /*0650*/  SHF.R.U32.HI R16, RZ, 0x3, R15 ;  /* 0x00000003ff107819 */ /* 0x000fe2000001160f */
[----:B------:R-:W-:Y:S01]  /*0660*/  IMAD R15, R5, 0x3, R12 ;  /* 0x00000003050f7824 */ /* 0x000fe200078e020c */
[----:B------:R-:W-:Y:S01]  /*0670*/  ISETP.GE.AND P0, PT, R9, 0xc, PT ;  /* 0x0000000c0900780c */ /* 0x000fe20003f06270 */
[----:B------:R-:W-:-:S02]  /*0680*/  IMAD R10, R13, 0x3000, R10 ;  /* 0x000030000d0a7824 */ /* 0x000fc400078e020a */
[----:B------:R-:W-:Y:S02]  /*0690*/  IMAD R14, R14, 0x3000, R11 ;  /* 0x000030000e0e7824 */ /* 0x000fe400078e020b */
[----:B------:R-:W-:Y:S02]  /*06a0*/  IMAD R11, R0, 0x3000, R15 ;  /* 0x00003000000b7824 */ /* 0x000fe400078e020f */
[C---:B------:R-:W-:Y:S02]  /*06b0*/  IMAD R13, R5.reuse, 0x3, R10 ;  /* 0x00000003050d7824 */ /* 0x040fe400078e020a */
[----:B------:R-:W-:Y:S02]  /*06c0*/  IMAD R15, R5, 0x3, R14 ;  /* 0x00000003050f7824 */ /* 0x000fe400078e020e */
[----:B0-----:R-:W-:Y:S01]  /*06d0*/  IMAD.WIDE R10, R11, 0x4, R2 ;  /* 0x000000040b0a7825 */ /* 0x001fe200078e0202 */
[----:B------:R-:W-:-:S03]  /*06e0*/  LOP3.LUT R16, R16, 0x3c, RZ, 0xc0, !PT ;  /* 0x0000003c10107812 */ /* 0x000fc600078ec0ff */
[--C-:B------:R-:W-:Y:S01]  /*06f0*/  IMAD.WIDE R12, R13, 0x4, R2.reuse ;  /* 0x000000040d0c7825 */ /* 0x100fe200078e0202 */
[----:B-1----:R0:W-:Y:S03]  /*0700*/  @!P0 STG.E desc[UR6][R10.64], R8 ;  /* 0x000000080a008986 */ /* 0x0021e6000c101906 */
[----:B------:R-:W-:Y:S01]  /*0710*/  IMAD.WIDE R14, R15, 0x4, R2 ;  /* 0x000000040f0e7825 */ /* 0x000fe200078e0202 */
[----:B------:R-:W-:Y:S01]  /*0720*/  IADD3 R17, R16, UR4, RZ ;  /* 0x0000000410117c10 */ /* 0x000fe2000fffe0ff */
[----:B--2---:R0:W-:Y:S04]  /*0730*/  @!P1 STG.E desc[UR6][R12.64], R7 ;  /* 0x000000070c009986 */ /* 0x0041e8000c101906 */
[----:B---3--:R0:W-:Y:S01]  /*0740*/  @!P2 STG.E desc[UR6][R14.64], R6 ;  /* 0x000000060e00a986 */ /* 0x0081e2000c101906 */
[----:B------:R-:W-:Y:S01]  /*0750*/  LEA R17, R4, R17, 0x2 ;  /* 0x0000001104117211 */ /* 0x000fe200078e10ff */
[----:B0-----:R-:W-:Y:S06]  /*0760*/  @P3 EXIT ;  /* 0x000000000000394d */ /* 0x001fec0003800000 */
[----:B------:R-:W0:Y:S01]  /*0770*/  LDS R17, [R17+0x600] ;  /* 0x0006000011117984 */ /* 0x000e220000000800 */
[----:B------:R-:W-:-:S05]  /*0780*/  LOP3.LUT R9, R9, 0xc, RZ, 0xfc, !PT ;  /* 0x0000000c09097812 */ /* 0x000fca00078efcff */
[----:B------:R-:W-:-:S05]  /*0790*/  IMAD.HI R0, R9, 0x55555556, RZ ;  /* 0x5555555609007827 */ /* 0x000fca00078e02ff */
[----:B------:R-:W-:-:S05]  /*07a0*/  LEA.HI R0, R0, R0, RZ, 0x1 ;  /* 0x0000000000007211 */ /* 0x000fca00078f08ff */
[----:B------:R-:W-:-:S04]  /*07b0*/  IMAD R9, R0, -0x3, R9 ;  /* 0xfffffffd00097824 */ /* 0x000fc800078e0209 */
[----:B------:R-:W-:-:S04]  /*07c0*/  IMAD R0, R0, 0x3000, R9 ;  /* 0x0000300000007824 */ /* 0x000fc800078e0209 */
[----:B------:R-:W-:-:S04]  /*07d0*/  IMAD R5, R5, 0x3, R0 ;  /* 0x0000000305057824 */ /* 0x000fc800078e0200 */
[----:B------:R-:W-:-:S05]  /*07e0*/  IMAD.WIDE R2, R5, 0x4, R2 ;  /* 0x0000000405027825 */ /* 0x000fca00078e0202 */
[----:B0-----:R-:W-:Y:S01]  /*07f0*/  STG.E desc[UR6][R2.64], R17 ;  /* 0x0000001102007986 */ /* 0x001fe2000c101906 */
[----:B------:R-:W-:Y:S05]  /*0800*/  EXIT ;  /* 0x000000000000794d */ /* 0x000fea0003800000 */
.L_x_0:
[----:B------:R-:W-:-:S00]  /*0810*/  BRA `(.L_x_0) ;  /* 0xfffffffc00fc7947 */ /* 0x000fc0000383ffff */
[----:B------:R-:W-:-:S00]  /*0820*/  NOP ;  /* 0x0000000000007918 */ /* 0x000fc00000000000 */
        /* <DEDUP_REMOVED lines=13> */
.L_x_1:


//--------------------- .nv.shared.triton_poi_fused_div_sub_2 --------------------------
	.section	.nv.shared.triton_poi_fused_div_sub_2,"aw",@nobits
	.sectionflags	@""
	.align	16
	.zero		1024


//--------------------- .nv.constant0.triton_poi_fused_div_sub_2 --------------------------
	.section	.nv.constant0.triton_poi_fused_div_sub_2,"a",@progbits
	.sectionflags	@""
	.align	4
.nv.constant0.triton_poi_fused_div_sub_2:
	.zero		568
